//
// Generated by NVIDIA NVVM Compiler
//
// Compiler Build ID: CL-36424714
// Cuda compilation tools, release 13.0, V13.0.88
// Based on NVVM 20.0.0
//

.version 9.0
.target sm_100
.address_size 64

	// .globl	_Z9FindPhoneP7ContactPci
.extern .func  (.param .b32 func_retval0) vprintf
(
	.param .b64 vprintf_param_0,
	.param .b64 vprintf_param_1
)
;
.global .align 1 .b8 $str[7] = {37, 115, 32, 37, 115, 10};

.visible .entry _Z9FindPhoneP7ContactPci(
	.param .u64 .ptr .align 1 _Z9FindPhoneP7ContactPci_param_0,
	.param .u64 .ptr .align 1 _Z9FindPhoneP7ContactPci_param_1,
	.param .u32 _Z9FindPhoneP7ContactPci_param_2
)
{
	.local .align 16 .b8 	__local_depot0[16];
	.reg .b64 	%SP;
	.reg .b64 	%SPL;
	.reg .pred 	%p<7>;
	.reg .b16 	%rs<9>;
	.reg .b32 	%r<17>;
	.reg .b64 	%rd<20>;

	mov.u64 	%SPL, __local_depot0;
	cvta.local.u64 	%SP, %SPL;
	ld.param.u64 	%rd3, [_Z9FindPhoneP7ContactPci_param_0];
	ld.param.u64 	%rd4, [_Z9FindPhoneP7ContactPci_param_1];
	ld.param.u32 	%r6, [_Z9FindPhoneP7ContactPci_param_2];
	cvta.to.global.u64 	%rd1, %rd4;
	mov.u32 	%r7, %ctaid.x;
	mov.u32 	%r8, %ntid.x;
	mov.u32 	%r9, %tid.x;
	mad.lo.s32 	%r1, %r7, %r8, %r9;
	setp.ge.s32 	%p1, %r1, %r6;
	@%p1 bra 	$L__BB0_9;
	cvta.to.global.u64 	%rd5, %rd3;
	mul.wide.s32 	%rd6, %r1, 130;
	add.s64 	%rd2, %rd5, %rd6;
	ld.global.u8 	%rs4, [%rd2];
	setp.eq.s16 	%p2, %rs4, 0;
	@%p2 bra 	$L__BB0_9;
	ld.global.u8 	%rs1, [%rd1];
	setp.eq.s16 	%p3, %rs1, 0;
	@%p3 bra 	$L__BB0_8;
	mov.b32 	%r15, 0;
$L__BB0_4:
	mov.b32 	%r16, 0;
	mov.u16 	%rs8, %rs1;
	bra.uni 	$L__BB0_6;
$L__BB0_5:
	add.s32 	%r3, %r16, 1;
	cvt.u64.u32 	%rd11, %r16;
	add.s64 	%rd12, %rd1, %rd11;
	ld.global.u8 	%rs8, [%rd12+1];
	setp.eq.s16 	%p6, %rs8, 0;
	mov.u32 	%r16, %r3;
	@%p6 bra 	$L__BB0_8;
$L__BB0_6:
	add.s32 	%r12, %r16, %r15;
	cvt.u64.u32 	%rd7, %r12;
	add.s64 	%rd8, %rd2, %rd7;
	ld.global.u8 	%rs5, [%rd8];
	setp.eq.s16 	%p4, %rs5, %rs8;
	@%p4 bra 	$L__BB0_5;
	add.s32 	%r5, %r15, 1;
	cvt.u64.u32 	%rd9, %r15;
	add.s64 	%rd10, %rd2, %rd9;
	ld.global.u8 	%rs7, [%rd10+1];
	setp.eq.s16 	%p5, %rs7, 0;
	mov.u32 	%r15, %r5;
	@%p5 bra 	$L__BB0_9;
	bra.uni 	$L__BB0_4;
$L__BB0_8:
	add.s64 	%rd14, %rd3, %rd6;
	add.s64 	%rd15, %rd14, 65;
	add.u64 	%rd16, %SP, 0;
	add.u64 	%rd17, %SPL, 0;
	st.local.v2.u64 	[%rd17], {%rd14, %rd15};
	mov.u64 	%rd18, $str;
	cvta.global.u64 	%rd19, %rd18;
	{ // callseq 0, 0
	.param .b64 param0;
	st.param.b64 	[param0], %rd19;
	.param .b64 param1;
	st.param.b64 	[param1], %rd16;
	.param .b32 retval0;
	call.uni (retval0), 
	vprintf, 
	(
	param0, 
	param1
	);
	ld.param.b32 	%r13, [retval0];
	} // callseq 0
$L__BB0_9:
	ret;

}


// ===== COMPILED SASS (sm_100) =====

	.target	sm_100

	.elftype	@"ET_EXEC"


//--------------------- .note.nv.tkinfo           --------------------------
	.section	.note.nv.tkinfo,"",@"SHT_NOTE"
	.sectionflags	@"SHF_NOTE_NV_TKINFO"
	.tkinfo
        /*0018*/ 	.word	0x00000002
        /*0030*/ 	.string	""
        /*0030*/ 	.string	"ptxas"
        /*0030*/ 	.string	"Cuda compilation tools, release 13.0, V13.0.88"
        /*0030*/ 	.string	"Build cuda_13.0.r13.0/compiler.36424714_0"
        /*0030*/ 	.string	"-arch sm_100 -m 64 "



//--------------------- .note.nv.cuinfo           --------------------------
	.section	.note.nv.cuinfo,"",@"SHT_NOTE"
	.sectionflags	@"SHF_NOTE_NV_CUINFO"
        /*0018*/ 	.short	0x0002
        /*001a*/ 	.short	0x0064
        /*001c*/ 	.short	0x0082
	.zero		2


//--------------------- .nv.info                  --------------------------
	.section	.nv.info,"",@"SHT_CUDA_INFO"
	.align	4


	//----- nvinfo : EIATTR_REGCOUNT
	.align		4
        /*0000*/ 	.byte	0x04, 0x2f
        /*0002*/ 	.short	(.L_2 - .L_1)
	.align		4
.L_1:
        /*0004*/ 	.word	index@(_Z9FindPhoneP7ContactPci)
        /*0008*/ 	.word	0x00000018


	//----- nvinfo : EIATTR_FRAME_SIZE
	.align		4
.L_2:
        /*000c*/ 	.byte	0x04, 0x11
        /*000e*/ 	.short	(.L_4 - .L_3)
	.align		4
.L_3:
        /*0010*/ 	.word	index@(_Z9FindPhoneP7ContactPci)
        /*0014*/ 	.word	0x00000010


	//----- nvinfo : EIATTR_MIN_STACK_SIZE
	.align		4
.L_4:
        /*0018*/ 	.byte	0x04, 0x12
        /*001a*/ 	.short	(.L_6 - .L_5)
	.align		4
.L_5:
        /*001c*/ 	.word	index@(_Z9FindPhoneP7ContactPci)
        /*0020*/ 	.word	0x00000010
.L_6:


//--------------------- .nv.compat                --------------------------
	.section	.nv.compat,"",@"SHT_CUDA_COMPAT_INFO"
	.align	4
        /*0000*/ 	.byte	0x02, 0x09, 0x00, 0x00, 0x02, 0x02, 0x01, 0x00, 0x02, 0x05, 0x05, 0x00, 0x03, 0x07, 0x01, 0x01
        /*0010*/ 	.byte	0x02, 0x03, 0x00, 0x00, 0x02, 0x06, 0x01, 0x00, 0x04, 0x0b, 0x08, 0x00, 0x09, 0x00, 0x00, 0x00
        /*0020*/ 	.byte	0x00, 0x00, 0x00, 0x00


//--------------------- .nv.info._Z9FindPhoneP7ContactPci --------------------------
	.section	.nv.info._Z9FindPhoneP7ContactPci,"",@"SHT_CUDA_INFO"
	.sectionflags	@""
	.align	4


	//----- nvinfo : EIATTR_CUDA_API_VERSION
	.align		4
        /*0000*/ 	.byte	0x04, 0x37
        /*0002*/ 	.short	(.L_8 - .L_7)
.L_7:
        /*0004*/ 	.word	0x00000082


	//----- nvinfo : EIATTR_KPARAM_INFO
	.align		4
.L_8:
        /*0008*/ 	.byte	0x04, 0x17
        /*000a*/ 	.short	(.L_10 - .L_9)
.L_9:
        /*000c*/ 	.word	0x00000000
        /*0010*/ 	.short	0x0002
        /*0012*/ 	.short	0x0010
        /*0014*/ 	.byte	0x00, 0xf0, 0x11, 0x00


	//----- nvinfo : EIATTR_KPARAM_INFO
	.align		4
.L_10:
        /*0018*/ 	.byte	0x04, 0x17
        /*001a*/ 	.short	(.L_12 - .L_11)
.L_11:
        /*001c*/ 	.word	0x00000000
        /*0020*/ 	.short	0x0001
        /*0022*/ 	.short	0x0008
        /*0024*/ 	.byte	0x00, 0xf5, 0x21, 0x00


	//----- nvinfo : EIATTR_KPARAM_INFO
	.align		4
.L_12:
        /*0028*/ 	.byte	0x04, 0x17
        /*002a*/ 	.short	(.L_14 - .L_13)
.L_13:
        /*002c*/ 	.word	0x00000000
        /*0030*/ 	.short	0x0000
        /*0032*/ 	.short	0x0000
        /*0034*/ 	.byte	0x00, 0xf5, 0x21, 0x00


	//----- nvinfo : EIATTR_SPARSE_MMA_MASK
	.align		4
.L_14:
        /*0038*/ 	.byte	0x03, 0x50
        /*003a*/ 	.short	0x0000


	//----- nvinfo : EIATTR_MAXREG_COUNT
	.align		4
        /*003c*/ 	.byte	0x03, 0x1b
        /*003e*/ 	.short	0x00ff


	//----- nvinfo : EIATTR_EXTERNS
	.align		4
        /*0040*/ 	.byte	0x04, 0x0f
        /*0042*/ 	.short	(.L_16 - .L_15)


	//   ....[0]....
	.align		4
.L_15:
        /*0044*/ 	.word	index@(vprintf)


	//----- nvinfo : EIATTR_MERCURY_ISA_VERSION
	.align		4
.L_16:
        /*0048*/ 	.byte	0x03, 0x5f
        /*004a*/ 	.short	0x0101


	//----- nvinfo : EIATTR_VRC_CTA_INIT_COUNT
	.align		4
        /*004c*/ 	.byte	0x02, 0x4a
	.zero		1
	.zero		1


	//----- nvinfo : EIATTR_SYSCALL_OFFSETS
	.align		4
        /*0050*/ 	.byte	0x04, 0x46
        /*0052*/ 	.short	(.L_18 - .L_17)


	//   ....[0]....
.L_17:
        /*0054*/ 	.word	0x000003c0


	//----- nvinfo : EIATTR_EXIT_INSTR_OFFSETS
	.align		4
.L_18:
        /*0058*/ 	.byte	0x04, 0x1c
        /*005a*/ 	.short	(.L_20 - .L_19)


	//   ....[0]....
.L_19:
        /*005c*/ 	.word	0x000000c0


	//   ....[1]....
        /*0060*/ 	.word	0x00000120


	//   ....[2]....
        /*0064*/ 	.word	0x00000260


	//   ....[3]....
        /*0068*/ 	.word	0x000003d0


	//----- nvinfo : EIATTR_CRS_STACK_SIZE
	.align		4
.L_20:
        /*006c*/ 	.byte	0x04, 0x1e
        /*006e*/ 	.short	(.L_22 - .L_21)
.L_21:
        /*0070*/ 	.word	0x00000000


	//----- nvinfo : EIATTR_CBANK_PARAM_SIZE
	.align		4
.L_22:
        /*0074*/ 	.byte	0x03, 0x19
        /*0076*/ 	.short	0x0014


	//----- nvinfo : EIATTR_PARAM_CBANK
	.align		4
        /*0078*/ 	.byte	0x04, 0x0a
        /*007a*/ 	.short	(.L_24 - .L_23)
	.align		4
.L_23:
        /*007c*/ 	.word	index@(.nv.constant0._Z9FindPhoneP7ContactPci)
        /*0080*/ 	.short	0x0380
        /*0082*/ 	.short	0x0014


	//----- nvinfo : EIATTR_SW_WAR
	.align		4
.L_24:
        /*0084*/ 	.byte	0x04, 0x36
        /*0086*/ 	.short	(.L_26 - .L_25)
.L_25:
        /*0088*/ 	.word	0x00000008
.L_26:


//--------------------- .nv.callgraph             --------------------------
	.section	.nv.callgraph,"",@"SHT_CUDA_CALLGRAPH"
	.align	4
	.sectionentsize	8
	.align		4
        /*0000*/ 	.word	0x00000000
	.align		4
        /*0004*/ 	.word	0xffffffff
	.align		4
        /*0008*/ 	.word	index@(_Z9FindPhoneP7ContactPci)
	.align		4
        /*000c*/ 	.word	index@(vprintf)
	.align		4
        /*0010*/ 	.word	0x00000000
	.align		4
        /*0014*/ 	.word	0xfffffffe
	.align		4
        /*0018*/ 	.word	0x00000000
	.align		4
        /*001c*/ 	.word	0xfffffffd
	.align		4
        /*0020*/ 	.word	0x00000000
	.align		4
        /*0024*/ 	.word	0xfffffffc


//--------------------- .nv.constant4             --------------------------
	.section	.nv.constant4,"a",@progbits
	.align	8
	.align		8
.nv.constant4:
        /*0000*/ 	.dword	vprintf
	.align		8
        /*0008*/ 	.dword	$str


//--------------------- .text._Z9FindPhoneP7ContactPci --------------------------
	.section	.text._Z9FindPhoneP7ContactPci,"ax",@progbits
	.align	128
        .global         _Z9FindPhoneP7ContactPci
        .type           _Z9FindPhoneP7ContactPci,@function
        .size           _Z9FindPhoneP7ContactPci,(.L_x_6 - _Z9FindPhoneP7ContactPci)
        .other          _Z9FindPhoneP7ContactPci,@"STO_CUDA_ENTRY STV_DEFAULT"
_Z9FindPhoneP7ContactPci:
.text._Z9FindPhoneP7ContactPci:
[----:B------:R-:W0:Y:S01]  /*0000*/  LDC R1, c[0x0][0x37c] ;  /* 0x0000df00ff017b82 */ /* 0x000e220000000800 */
[----:B------:R-:W1:Y:S01]  /*0010*/  S2R R0, SR_TID.X ;  /* 0x0000000000007919 */ /* 0x000e620000002100 */
[----:B------:R-:W2:Y:S06]  /*0020*/  LDCU UR5, c[0x0][0x2fc] ;  /* 0x00005f80ff0577ac */ /* 0x000eac0008000800 */
[----:B------:R-:W1:Y:S01]  /*0030*/  S2UR UR6, SR_CTAID.X ;  /* 0x00000000000679c3 */ /* 0x000e620000002500 */
[----:B0-----:R-:W-:Y:S01]  /*0040*/  VIADD R1, R1, 0xfffffff0 ;  /* 0xfffffff001017836 */ /* 0x001fe20000000000 */
[----:B------:R-:W0:Y:S01]  /*0050*/  LDCU UR7, c[0x0][0x390] ;  /* 0x00007200ff0777ac */ /* 0x000e220008000800 */
[----:B------:R-:W3:Y:S05]  /*0060*/  LDCU UR4, c[0x0][0x2f8] ;  /* 0x00005f00ff0477ac */ /* 0x000eea0008000800 */
[----:B------:R-:W1:Y:S01]  /*0070*/  LDC R11, c[0x0][0x360] ;  /* 0x0000d800ff0b7b82 */ /* 0x000e620000000800 */
[----:B---3--:R-:W-:-:S05]  /*0080*/  IADD3 R6, P1, PT, R1, UR4, RZ ;  /* 0x0000000401067c10 */ /* 0x008fca000ff3e0ff */
[----:B--2---:R-:W-:Y:S02]  /*0090*/  IMAD.X R7, RZ, RZ, UR5, P1 ;  /* 0x00000005ff077e24 */ /* 0x004fe400088e06ff */
[----:B-1----:R-:W-:-:S05]  /*00a0*/  IMAD R11, R11, UR6, R0 ;  /* 0x000000060b0b7c24 */ /* 0x002fca000f8e0200 */
[----:B0-----:R-:W-:-:S13]  /*00b0*/  ISETP.GE.AND P0, PT, R11, UR7, PT ;  /* 0x000000070b007c0c */ /* 0x001fda000bf06270 */
[----:B------:R-:W-:Y:S05]  /*00c0*/  @P0 EXIT ;  /* 0x000000000000094d */ /* 0x000fea0003800000 */
[----:B------:R-:W0:Y:S01]  /*00d0*/  LDC.64 R2, c[0x0][0x380] ;  /* 0x0000e000ff027b82 */ /* 0x000e220000000a00 */
[----:B------:R-:W1:Y:S01]  /*00e0*/  LDCU.64 UR4, c[0x0][0x358] ;  /* 0x00006b00ff0477ac */ /* 0x000e620008000a00 */
[----:B0-----:R-:W-:-:S05]  /*00f0*/  IMAD.WIDE R2, R11, 0x82, R2 ;  /* 0x000000820b027825 */ /* 0x001fca00078e0202 */
[----:B-1----:R-:W2:Y:S02]  /*0100*/  LDG.E.U8 R0, desc[UR4][R2.64] ;  /* 0x0000000402007981 */ /* 0x002ea4000c1e1100 */
[----:B--2---:R-:W-:-:S13]  /*0110*/  ISETP.NE.AND P0, PT, R0, RZ, PT ;  /* 0x000000ff0000720c */ /* 0x004fda0003f05270 */
[----:B------:R-:W-:Y:S05]  /*0120*/  @!P0 EXIT ;  /* 0x000000000000894d */ /* 0x000fea0003800000 */
[----:B------:R-:W0:Y:S02]  /*0130*/  LDC.64 R4, c[0x0][0x388] ;  /* 0x0000e200ff047b82 */ /* 0x000e240000000a00 */
[----:B0-----:R-:W2:Y:S02]  /*0140*/  LDG.E.U8 R0, desc[UR4][R4.64] ;  /* 0x0000000404007981 */ /* 0x001ea4000c1e1100 */
[----:B--2---:R-:W-:-:S13]  /*0150*/  ISETP.NE.AND P0, PT, R0, RZ, PT ;  /* 0x000000ff0000720c */ /* 0x004fda0003f05270 */
[----:B------:R-:W-:Y:S05]  /*0160*/  @!P0 BRA `(.L_x_0) ;  /* 0x0000000000688947 */ /* 0x000fea0003800000 */
[----:B------:R-:W-:Y:S01]  /*0170*/  BSSY.RECONVERGENT B0, `(.L_x_0) ;  /* 0x0000019000007945 */ /* 0x000fe20003800200 */
[----:B------:R-:W-:-:S07]  /*0180*/  IMAD.MOV.U32 R9, RZ, RZ, RZ ;  /* 0x000000ffff097224 */ /* 0x000fce00078e00ff */
.L_x_2:
[----:B------:R-:W-:Y:S01]  /*0190*/  IMAD.MOV.U32 R8, RZ, RZ, RZ ;  /* 0x000000ffff087224 */ /* 0x000fe200078e00ff */
[----:B------:R-:W-:-:S07]  /*01a0*/  PRMT R10, R0, 0x7610, R10 ;  /* 0x00007610000a7816 */ /* 0x000fce000000000a */
.L_x_3:
[----:B------:R-:W-:-:S05]  /*01b0*/  IMAD.IADD R5, R8, 0x1, R9 ;  /* 0x0000000108057824 */ /* 0x000fca00078e0209 */
[----:B------:R-:W-:-:S05]  /*01c0*/  IADD3 R4, P0, PT, R2, R5, RZ ;  /* 0x0000000502047210 */ /* 0x000fca0007f1e0ff */
[----:B------:R-:W-:-:S05]  /*01d0*/  IMAD.X R5, RZ, RZ, R3, P0 ;  /* 0x000000ffff057224 */ /* 0x000fca00000e0603 */
[----:B------:R-:W2:Y:S01]  /*01e0*/  LDG.E.U8 R4, desc[UR4][R4.64] ;  /* 0x0000000404047981 */ /* 0x000ea2000c1e1100 */
[----:B------:R-:W-:-:S04]  /*01f0*/  PRMT R13, R10, 0x9910, RZ ;  /* 0x000099100a0d7816 */ /* 0x000fc800000000ff */
[----:B--2---:R-:W-:-:S13]  /*0200*/  ISETP.NE.AND P0, PT, R4, R13, PT ;  /* 0x0000000d0400720c */ /* 0x004fda0003f05270 */
[----:B------:R-:W-:Y:S05]  /*0210*/  @!P0 BRA `(.L_x_1) ;  /* 0x00000000001c8947 */ /* 0x000fea0003800000 */
[----:B------:R-:W-:-:S04]  /*0220*/  IADD3 R4, P0, PT, R2, R9, RZ ;  /* 0x0000000902047210 */ /* 0x000fc80007f1e0ff */
[----:B------:R-:W-:-:S05]  /*0230*/  IADD3.X R5, PT, PT, RZ, R3, RZ, P0, !PT ;  /* 0x00000003ff057210 */ /* 0x000fca00007fe4ff */
[----:B------:R-:W2:Y:S02]  /*0240*/  LDG.E.U8 R4, desc[UR4][R4.64+0x1] ;  /* 0x0000010404047981 */ /* 0x000ea4000c1e1100 */
[----:B--2---:R-:W-:-:S13]  /*0250*/  ISETP.NE.AND P0, PT, R4, RZ, PT ;  /* 0x000000ff0400720c */ /* 0x004fda0003f05270 */
[----:B------:R-:W-:Y:S05]  /*0260*/  @!P0 EXIT ;  /* 0x000000000000894d */ /* 0x000fea0003800000 */
[----:B------:R-:W-:Y:S01]  /*0270*/  VIADD R9, R9, 0x1 ;  /* 0x0000000109097836 */ /* 0x000fe20000000000 */
[----:B------:R-:W-:Y:S06]  /*0280*/  BRA `(.L_x_2) ;  /* 0xfffffffc00c07947 */ /* 0x000fec000383ffff */
.L_x_1:
[----:B------:R-:W0:Y:S02]  /*0290*/  LDCU.64 UR6, c[0x0][0x388] ;  /* 0x00007100ff0677ac */ /* 0x000e240008000a00 */
[----:B0-----:R-:W-:-:S05]  /*02a0*/  IADD3 R4, P0, PT, R8, UR6, RZ ;  /* 0x0000000608047c10 */ /* 0x001fca000ff1e0ff */
[----:B------:R-:W-:-:S05]  /*02b0*/  IMAD.X R5, RZ, RZ, UR7, P0 ;  /* 0x00000007ff057e24 */ /* 0x000fca00080e06ff */
[----:B------:R-:W2:Y:S01]  /*02c0*/  LDG.E.U8 R10, desc[UR4][R4.64+0x1] ;  /* 0x00000104040a7981 */ /* 0x000ea2000c1e1100 */
[----:B------:R-:W-:Y:S01]  /*02d0*/  VIADD R8, R8, 0x1 ;  /* 0x0000000108087836 */ /* 0x000fe20000000000 */
[----:B--2---:R-:W-:-:S13]  /*02e0*/  ISETP.NE.AND P0, PT, R10, RZ, PT ;  /* 0x000000ff0a00720c */ /* 0x004fda0003f05270 */
[----:B------:R-:W-:Y:S05]  /*02f0*/  @P0 BRA `(.L_x_3) ;  /* 0xfffffffc00ac0947 */ /* 0x000fea000383ffff */
[----:B------:R-:W-:Y:S05]  /*0300*/  BSYNC.RECONVERGENT B0 ;  /* 0x0000000000007941 */ /* 0x000fea0003800200 */
.L_x_0:
[----:B------:R-:W0:Y:S01]  /*0310*/  LDC.64 R8, c[0x0][0x380] ;  /* 0x0000e000ff087b82 */ /* 0x000e220000000a00 */
[----:B------:R-:W-:Y:S01]  /*0320*/  MOV R0, 0x0 ;  /* 0x0000000000007802 */ /* 0x000fe20000000f00 */
[----:B------:R-:W1:Y:S06]  /*0330*/  LDCU.64 UR4, c[0x4][0x8] ;  /* 0x01000100ff0477ac */ /* 0x000e6c0008000a00 */
[----:B------:R2:W3:Y:S01]  /*0340*/  LDC.64 R2, c[0x4][R0] ;  /* 0x0100000000027b82 */ /* 0x0004e20000000a00 */
[----:B-1----:R-:W-:Y:S02]  /*0350*/  IMAD.U32 R4, RZ, RZ, UR4 ;  /* 0x00000004ff047e24 */ /* 0x002fe4000f8e00ff */
[----:B------:R-:W-:-:S02]  /*0360*/  IMAD.U32 R5, RZ, RZ, UR5 ;  /* 0x00000005ff057e24 */ /* 0x000fc4000f8e00ff */
[----:B0-----:R-:W-:-:S03]  /*0370*/  IMAD.WIDE R8, R11, 0x82, R8 ;  /* 0x000000820b087825 */ /* 0x001fc600078e0208 */
[----:B------:R-:W-:-:S04]  /*0380*/  IADD3 R10, P0, PT, R8, 0x41, RZ ;  /* 0x00000041080a7810 */ /* 0x000fc80007f1e0ff */
[----:B------:R-:W-:-:S05]  /*0390*/  IADD3.X R11, PT, PT, RZ, R9, RZ, P0, !PT ;  /* 0x00000009ff0b7210 */ /* 0x000fca00007fe4ff */
[----:B---3--:R2:W-:Y:S04]  /*03a0*/  STL.128 [R1], R8 ;  /* 0x0000000801007387 */ /* 0x0085e80000100c00 */
[----:B------:R-:W-:-:S07]  /*03b0*/  LEPC R20, `(.L_x_4) ;  /* 0x000000001014794e */ /* 0x000fce0000000000 */
[----:B--2---:R-:W-:Y:S05]  /*03c0*/  CALL.ABS.NOINC R2 ;  /* 0x0000000002007343 */ /* 0x004fea0003c00000 */
.L_x_4:
[----:B------:R-:W-:Y:S05]  /*03d0*/  EXIT ;  /* 0x000000000000794d */ /* 0x000fea0003800000 */
.L_x_5:
[----:B------:R-:W-:-:S00]  /*03e0*/  BRA `(.L_x_5) ;  /* 0xfffffffc00fc7947 */ /* 0x000fc0000383ffff */
[----:B------:R-:W-:-:S00]  /*03f0*/  NOP ;  /* 0x0000000000007918 */ /* 0x000fc00000000000 */
        /* <DEDUP_REMOVED lines=8> */
.L_x_6:


//--------------------- .nv.global.init           --------------------------
	.section	.nv.global.init,"aw",@progbits
.nv.global.init:
	.type		$str,@object
	.size		$str,(.L_0 - $str)
$str:
        /*0000*/ 	.byte	0x25, 0x73, 0x20, 0x25, 0x73, 0x0a, 0x00
.L_0:


//--------------------- .nv.shared.reserved.0     --------------------------
	.section	.nv.shared.reserved.0,"aw",@nobits
	.weak		__nv_reservedSMEM_offset_0_alias
	.size		__nv_reservedSMEM_offset_0_alias, 0, 64
	.other		__nv_reservedSMEM_offset_0_alias,@"STO_CUDA_RESERVED_SHARED STV_DEFAULT"
__nv_reservedSMEM_offset_0_alias:
	.zero		0
	.zero		64


//--------------------- .nv.constant0._Z9FindPhoneP7ContactPci --------------------------
	.section	.nv.constant0._Z9FindPhoneP7ContactPci,"a",@progbits
	.sectionflags	@""
	.align	4
.nv.constant0._Z9FindPhoneP7ContactPci:
	.zero		916


//--------------------- SYMBOLS --------------------------

	.type		.nv.reservedSmem.offset0,@object
	.size		.nv.reservedSmem.offset0,0x4
	.type		vprintf,@function
